//
// Generated by NVIDIA NVVM Compiler
//
// Compiler Build ID: CL-36424714
// Cuda compilation tools, release 13.0, V13.0.88
// Based on NVVM 20.0.0
//

.version 9.0
.target sm_100
.address_size 64

	// .globl	_Z15insercaoDeDadosP4dadoP4mapaiii

.visible .entry _Z15insercaoDeDadosP4dadoP4mapaiii(
	.param .u64 .ptr .align 1 _Z15insercaoDeDadosP4dadoP4mapaiii_param_0,
	.param .u64 .ptr .align 1 _Z15insercaoDeDadosP4dadoP4mapaiii_param_1,
	.param .u32 _Z15insercaoDeDadosP4dadoP4mapaiii_param_2,
	.param .u32 _Z15insercaoDeDadosP4dadoP4mapaiii_param_3,
	.param .u32 _Z15insercaoDeDadosP4dadoP4mapaiii_param_4
)
{
	.reg .pred 	%p<13>;
	.reg .b16 	%rs<8>;
	.reg .b32 	%r<30>;
	.reg .b64 	%rd<21>;

	ld.param.u64 	%rd13, [_Z15insercaoDeDadosP4dadoP4mapaiii_param_0];
	ld.param.u64 	%rd14, [_Z15insercaoDeDadosP4dadoP4mapaiii_param_1];
	ld.param.u32 	%r13, [_Z15insercaoDeDadosP4dadoP4mapaiii_param_2];
	ld.param.u32 	%r15, [_Z15insercaoDeDadosP4dadoP4mapaiii_param_3];
	ld.param.u32 	%r14, [_Z15insercaoDeDadosP4dadoP4mapaiii_param_4];
	cvta.to.global.u64 	%rd1, %rd13;
	cvta.to.global.u64 	%rd2, %rd14;
	mov.u32 	%r16, %ctaid.x;
	mov.u32 	%r17, %ntid.x;
	mov.u32 	%r18, %tid.x;
	mad.lo.s32 	%r19, %r16, %r17, %r18;
	mul.lo.s32 	%r20, %r13, %r19;
	mul.lo.s32 	%r27, %r20, %r14;
	mul.lo.s32 	%r2, %r14, %r15;
	setp.ge.s32 	%p1, %r27, %r2;
	min.s32 	%r21, %r13, %r14;
	setp.lt.s32 	%p2, %r21, 1;
	or.pred  	%p3, %p2, %p1;
	@%p3 bra 	$L__BB0_13;
	add.s64 	%rd3, %rd2, 5;
	add.s64 	%rd4, %rd1, 5;
	mov.b32 	%r26, 0;
$L__BB0_2:
	mov.b32 	%r28, 0;
$L__BB0_3:
	add.s32 	%r25, %r28, %r27;
	mul.wide.s32 	%rd15, %r25, 260;
	add.s64 	%rd16, %rd1, %rd15;
	add.s64 	%rd5, %rd16, 4;
	add.s64 	%rd6, %rd4, %rd15;
	mov.b32 	%r29, 0;
$L__BB0_4:
	mad.lo.s32 	%r7, %r29, %r14, %r28;
	mul.wide.u32 	%rd17, %r7, 260;
	add.s64 	%rd7, %rd2, %rd17;
	ld.global.u32 	%r8, [%rd7];
	setp.eq.s32 	%p4, %r8, 0;
	@%p4 bra 	$L__BB0_11;
	ld.global.u8 	%rs7, [%rd7+4];
	ld.global.u8 	%rs4, [%rd5];
	setp.ne.s16 	%p5, %rs7, %rs4;
	@%p5 bra 	$L__BB0_9;
	add.s64 	%rd20, %rd3, %rd17;
	mov.u64 	%rd19, %rd6;
$L__BB0_7:
	setp.eq.s16 	%p6, %rs7, 0;
	@%p6 bra 	$L__BB0_10;
	ld.global.u8 	%rs7, [%rd20];
	ld.global.u8 	%rs6, [%rd19];
	setp.eq.s16 	%p7, %rs7, %rs6;
	add.s64 	%rd20, %rd20, 1;
	add.s64 	%rd19, %rd19, 1;
	@%p7 bra 	$L__BB0_7;
$L__BB0_9:
	add.s32 	%r29, %r29, 1;
	setp.eq.s32 	%p8, %r29, 2700;
	@%p8 bra 	$L__BB0_11;
	bra.uni 	$L__BB0_4;
$L__BB0_10:
	st.global.u32 	[%rd5+-4], %r8;
$L__BB0_11:
	add.s32 	%r28, %r28, 1;
	setp.ne.s32 	%p9, %r28, %r14;
	@%p9 bra 	$L__BB0_3;
	add.s32 	%r27, %r27, %r14;
	add.s32 	%r26, %r26, 1;
	setp.lt.s32 	%p10, %r27, %r2;
	setp.lt.s32 	%p11, %r26, %r13;
	and.pred  	%p12, %p10, %p11;
	@%p12 bra 	$L__BB0_2;
$L__BB0_13:
	ret;

}


// ===== COMPILED SASS (sm_100) =====

	.target	sm_100

	.elftype	@"ET_EXEC"


//--------------------- .note.nv.tkinfo           --------------------------
	.section	.note.nv.tkinfo,"",@"SHT_NOTE"
	.sectionflags	@"SHF_NOTE_NV_TKINFO"
	.tkinfo
        /*0018*/ 	.word	0x00000002
        /*0030*/ 	.string	""
        /*0030*/ 	.string	"ptxas"
        /*0030*/ 	.string	"Cuda compilation tools, release 13.0, V13.0.88"
        /*0030*/ 	.string	"Build cuda_13.0.r13.0/compiler.36424714_0"
        /*0030*/ 	.string	"-arch sm_100 -m 64 "



//--------------------- .note.nv.cuinfo           --------------------------
	.section	.note.nv.cuinfo,"",@"SHT_NOTE"
	.sectionflags	@"SHF_NOTE_NV_CUINFO"
        /*0018*/ 	.short	0x0002
        /*001a*/ 	.short	0x0064
        /*001c*/ 	.short	0x0082
	.zero		2


//--------------------- .nv.info                  --------------------------
	.section	.nv.info,"",@"SHT_CUDA_INFO"
	.align	4


	//----- nvinfo : EIATTR_REGCOUNT
	.align		4
        /*0000*/ 	.byte	0x04, 0x2f
        /*0002*/ 	.short	(.L_1 - .L_0)
	.align		4
.L_0:
        /*0004*/ 	.word	index@(_Z15insercaoDeDadosP4dadoP4mapaiii)
        /*0008*/ 	.word	0x00000016


	//----- nvinfo : EIATTR_FRAME_SIZE
	.align		4
.L_1:
        /*000c*/ 	.byte	0x04, 0x11
        /*000e*/ 	.short	(.L_3 - .L_2)
	.align		4
.L_2:
        /*0010*/ 	.word	index@(_Z15insercaoDeDadosP4dadoP4mapaiii)
        /*0014*/ 	.word	0x00000000


	//----- nvinfo : EIATTR_MIN_STACK_SIZE
	.align		4
.L_3:
        /*0018*/ 	.byte	0x04, 0x12
        /*001a*/ 	.short	(.L_5 - .L_4)
	.align		4
.L_4:
        /*001c*/ 	.word	index@(_Z15insercaoDeDadosP4dadoP4mapaiii)
        /*0020*/ 	.word	0x00000000
.L_5:


//--------------------- .nv.compat                --------------------------
	.section	.nv.compat,"",@"SHT_CUDA_COMPAT_INFO"
	.align	4
        /*0000*/ 	.byte	0x02, 0x09, 0x00, 0x00, 0x02, 0x02, 0x01, 0x00, 0x02, 0x05, 0x05, 0x00, 0x03, 0x07, 0x01, 0x01
        /*0010*/ 	.byte	0x02, 0x03, 0x00, 0x00, 0x02, 0x06, 0x01, 0x00, 0x04, 0x0b, 0x08, 0x00, 0x09, 0x00, 0x00, 0x00
        /*0020*/ 	.byte	0x00, 0x00, 0x00, 0x00


//--------------------- .nv.info._Z15insercaoDeDadosP4dadoP4mapaiii --------------------------
	.section	.nv.info._Z15insercaoDeDadosP4dadoP4mapaiii,"",@"SHT_CUDA_INFO"
	.sectionflags	@""
	.align	4


	//----- nvinfo : EIATTR_CUDA_API_VERSION
	.align		4
        /*0000*/ 	.byte	0x04, 0x37
        /*0002*/ 	.short	(.L_7 - .L_6)
.L_6:
        /*0004*/ 	.word	0x00000082


	//----- nvinfo : EIATTR_KPARAM_INFO
	.align		4
.L_7:
        /*0008*/ 	.byte	0x04, 0x17
        /*000a*/ 	.short	(.L_9 - .L_8)
.L_8:
        /*000c*/ 	.word	0x00000000
        /*0010*/ 	.short	0x0004
        /*0012*/ 	.short	0x0018
        /*0014*/ 	.byte	0x00, 0xf0, 0x11, 0x00


	//----- nvinfo : EIATTR_KPARAM_INFO
	.align		4
.L_9:
        /*0018*/ 	.byte	0x04, 0x17
        /*001a*/ 	.short	(.L_11 - .L_10)
.L_10:
        /*001c*/ 	.word	0x00000000
        /*0020*/ 	.short	0x0003
        /*0022*/ 	.short	0x0014
        /*0024*/ 	.byte	0x00, 0xf0, 0x11, 0x00


	//----- nvinfo : EIATTR_KPARAM_INFO
	.align		4
.L_11:
        /*0028*/ 	.byte	0x04, 0x17
        /*002a*/ 	.short	(.L_13 - .L_12)
.L_12:
        /*002c*/ 	.word	0x00000000
        /*0030*/ 	.short	0x0002
        /*0032*/ 	.short	0x0010
        /*0034*/ 	.byte	0x00, 0xf0, 0x11, 0x00


	//----- nvinfo : EIATTR_KPARAM_INFO
	.align		4
.L_13:
        /*0038*/ 	.byte	0x04, 0x17
        /*003a*/ 	.short	(.L_15 - .L_14)
.L_14:
        /*003c*/ 	.word	0x00000000
        /*0040*/ 	.short	0x0001
        /*0042*/ 	.short	0x0008
        /*0044*/ 	.byte	0x00, 0xf5, 0x21, 0x00


	//----- nvinfo : EIATTR_KPARAM_INFO
	.align		4
.L_15:
        /*0048*/ 	.byte	0x04, 0x17
        /*004a*/ 	.short	(.L_17 - .L_16)
.L_16:
        /*004c*/ 	.word	0x00000000
        /*0050*/ 	.short	0x0000
        /*0052*/ 	.short	0x0000
        /*0054*/ 	.byte	0x00, 0xf5, 0x21, 0x00


	//----- nvinfo : EIATTR_SPARSE_MMA_MASK
	.align		4
.L_17:
        /*0058*/ 	.byte	0x03, 0x50
        /*005a*/ 	.short	0x0000


	//----- nvinfo : EIATTR_MAXREG_COUNT
	.align		4
        /*005c*/ 	.byte	0x03, 0x1b
        /*005e*/ 	.short	0x00ff


	//----- nvinfo : EIATTR_MERCURY_ISA_VERSION
	.align		4
        /*0060*/ 	.byte	0x03, 0x5f
        /*0062*/ 	.short	0x0101


	//----- nvinfo : EIATTR_VRC_CTA_INIT_COUNT
	.align		4
        /*0064*/ 	.byte	0x02, 0x4a
	.zero		1
	.zero		1


	//----- nvinfo : EIATTR_EXIT_INSTR_OFFSETS
	.align		4
        /*0068*/ 	.byte	0x04, 0x1c
        /*006a*/ 	.short	(.L_19 - .L_18)


	//   ....[0]....
.L_18:
        /*006c*/ 	.word	0x000000d0


	//   ....[1]....
        /*0070*/ 	.word	0x000005f0


	//----- nvinfo : EIATTR_CRS_STACK_SIZE
	.align		4
.L_19:
        /*0074*/ 	.byte	0x04, 0x1e
        /*0076*/ 	.short	(.L_21 - .L_20)
.L_20:
        /*0078*/ 	.word	0x00000000


	//----- nvinfo : EIATTR_CBANK_PARAM_SIZE
	.align		4
.L_21:
        /*007c*/ 	.byte	0x03, 0x19
        /*007e*/ 	.short	0x001c


	//----- nvinfo : EIATTR_PARAM_CBANK
	.align		4
        /*0080*/ 	.byte	0x04, 0x0a
        /*0082*/ 	.short	(.L_23 - .L_22)
	.align		4
.L_22:
        /*0084*/ 	.word	index@(.nv.constant0._Z15insercaoDeDadosP4dadoP4mapaiii)
        /*0088*/ 	.short	0x0380
        /*008a*/ 	.short	0x001c


	//----- nvinfo : EIATTR_SW_WAR
	.align		4
.L_23:
        /*008c*/ 	.byte	0x04, 0x36
        /*008e*/ 	.short	(.L_25 - .L_24)
.L_24:
        /*0090*/ 	.word	0x00000008
.L_25:


//--------------------- .nv.callgraph             --------------------------
	.section	.nv.callgraph,"",@"SHT_CUDA_CALLGRAPH"
	.align	4
	.sectionentsize	8
	.align		4
        /*0000*/ 	.word	0x00000000
	.align		4
        /*0004*/ 	.word	0xffffffff
	.align		4
        /*0008*/ 	.word	0x00000000
	.align		4
        /*000c*/ 	.word	0xfffffffe
	.align		4
        /*0010*/ 	.word	0x00000000
	.align		4
        /*0014*/ 	.word	0xfffffffd
	.align		4
        /*0018*/ 	.word	0x00000000
	.align		4
        /*001c*/ 	.word	0xfffffffc


//--------------------- .text._Z15insercaoDeDadosP4dadoP4mapaiii --------------------------
	.section	.text._Z15insercaoDeDadosP4dadoP4mapaiii,"ax",@progbits
	.align	128
        .global         _Z15insercaoDeDadosP4dadoP4mapaiii
        .type           _Z15insercaoDeDadosP4dadoP4mapaiii,@function
        .size           _Z15insercaoDeDadosP4dadoP4mapaiii,(.L_x_10 - _Z15insercaoDeDadosP4dadoP4mapaiii)
        .other          _Z15insercaoDeDadosP4dadoP4mapaiii,@"STO_CUDA_ENTRY STV_DEFAULT"
_Z15insercaoDeDadosP4dadoP4mapaiii:
.text._Z15insercaoDeDadosP4dadoP4mapaiii:
[----:B------:R-:W-:Y:S01]  /*0000*/  LDC R1, c[0x0][0x37c] ;  /* 0x0000df00ff017b82 */ /* 0x000fe20000000800 */
[----:B------:R-:W0:Y:S07]  /*0010*/  S2R R3, SR_TID.X ;  /* 0x0000000000037919 */ /* 0x000e2e0000002100 */
[----:B------:R-:W0:Y:S01]  /*0020*/  S2UR UR4, SR_CTAID.X ;  /* 0x00000000000479c3 */ /* 0x000e220000002500 */
[----:B------:R-:W1:Y:S07]  /*0030*/  LDCU.64 UR6, c[0x0][0x390] ;  /* 0x00007200ff0677ac */ /* 0x000e6e0008000a00 */
[----:B------:R-:W0:Y:S08]  /*0040*/  LDC R0, c[0x0][0x360] ;  /* 0x0000d800ff007b82 */ /* 0x000e300000000800 */
[----:B------:R-:W2:Y:S01]  /*0050*/  LDC R5, c[0x0][0x398] ;  /* 0x0000e600ff057b82 */ /* 0x000ea20000000800 */
[----:B0-----:R-:W-:-:S04]  /*0060*/  IMAD R0, R0, UR4, R3 ;  /* 0x0000000400007c24 */ /* 0x001fc8000f8e0203 */
[----:B-1----:R-:W-:Y:S02]  /*0070*/  IMAD R2, R0, UR6, RZ ;  /* 0x0000000600027c24 */ /* 0x002fe4000f8e02ff */
[C---:B--2---:R-:W-:Y:S02]  /*0080*/  IMAD R0, R5.reuse, UR7, RZ ;  /* 0x0000000705007c24 */ /* 0x044fe4000f8e02ff */
[----:B------:R-:W-:Y:S01]  /*0090*/  IMAD R7, R2, R5, RZ ;  /* 0x0000000502077224 */ /* 0x000fe200078e02ff */
[----:B------:R-:W-:-:S04]  /*00a0*/  VIMNMX R2, PT, PT, R5, UR6, PT ;  /* 0x0000000605027c48 */ /* 0x000fc8000bfe0100 */
[----:B------:R-:W-:-:S04]  /*00b0*/  ISETP.GE.AND P0, PT, R7, R0, PT ;  /* 0x000000000700720c */ /* 0x000fc80003f06270 */
[----:B------:R-:W-:-:S13]  /*00c0*/  ISETP.LT.OR P0, PT, R2, 0x1, P0 ;  /* 0x000000010200780c */ /* 0x000fda0000701670 */
[----:B------:R-:W-:Y:S05]  /*00d0*/  @P0 EXIT ;  /* 0x000000000000094d */ /* 0x000fea0003800000 */
[----:B------:R-:W0:Y:S01]  /*00e0*/  LDCU.64 UR4, c[0x0][0x380] ;  /* 0x00007000ff0477ac */ /* 0x000e220008000a00 */
[----:B------:R-:W-:Y:S01]  /*00f0*/  IMAD.MOV.U32 R14, RZ, RZ, RZ ;  /* 0x000000ffff0e7224 */ /* 0x000fe200078e00ff */
[----:B------:R-:W1:Y:S01]  /*0100*/  LDCU.64 UR6, c[0x0][0x358] ;  /* 0x00006b00ff0677ac */ /* 0x000e620008000a00 */
[----:B0-----:R-:W-:-:S04]  /*0110*/  UIADD3 UR4, UP0, UPT, UR4, 0x5, URZ ;  /* 0x0000000504047890 */ /* 0x001fc8000ff1e0ff */
[----:B-1----:R-:W-:-:S12]  /*0120*/  UIADD3.X UR5, UPT, UPT, URZ, UR5, URZ, UP0, !UPT ;  /* 0x00000005ff057290 */ /* 0x002fd800087fe4ff */
.L_x_8:
[----:B01----:R-:W-:-:S07]  /*0130*/  IMAD.MOV.U32 R6, RZ, RZ, RZ ;  /* 0x000000ffff067224 */ /* 0x003fce00078e00ff */
.L_x_7:
[----:B0-----:R-:W0:Y:S01]  /*0140*/  LDCU.64 UR8, c[0x0][0x388] ;  /* 0x00007100ff0877ac */ /* 0x001e220008000a00 */
[----:B------:R-:W-:Y:S01]  /*0150*/  IMAD.WIDE.U32 R12, R6, 0x104, RZ ;  /* 0x00000104060c7825 */ /* 0x000fe200078e00ff */
[----:B-1----:R-:W1:Y:S02]  /*0160*/  LDC.64 R2, c[0x0][0x380] ;  /* 0x0000e000ff027b82 */ /* 0x002e640000000a00 */
[----:B0-----:R-:W-:-:S04]  /*0170*/  IADD3 R10, P0, PT, R12, UR8, RZ ;  /* 0x000000080c0a7c10 */ /* 0x001fc8000ff1e0ff */
[----:B------:R-:W-:-:S05]  /*0180*/  IADD3.X R11, PT, PT, R13, UR9, RZ, P0, !PT ;  /* 0x000000090d0b7c10 */ /* 0x000fca00087fe4ff */
[----:B------:R-:W2:Y:S01]  /*0190*/  LDG.E R15, desc[UR6][R10.64] ;  /* 0x000000060a0f7981 */ /* 0x000ea2000c1e1900 */
[----:B------:R-:W-:Y:S01]  /*01a0*/  MOV R5, UR5 ;  /* 0x0000000500057c02 */ /* 0x000fe20008000f00 */
[----:B------:R-:W-:Y:S02]  /*01b0*/  IMAD.U32 R4, RZ, RZ, UR4 ;  /* 0x00000004ff047e24 */ /* 0x000fe4000f8e00ff */
[----:B------:R-:W-:-:S04]  /*01c0*/  IMAD.IADD R9, R6, 0x1, R7 ;  /* 0x0000000106097824 */ /* 0x000fc800078e0207 */
[----:B-1----:R-:W-:-:S04]  /*01d0*/  IMAD.WIDE R2, R9, 0x104, R2 ;  /* 0x0000010409027825 */ /* 0x002fc800078e0202 */
[----:B------:R-:W-:Y:S01]  /*01e0*/  IMAD.WIDE R4, R9, 0x104, R4 ;  /* 0x0000010409047825 */ /* 0x000fe200078e0204 */
[----:B--2---:R-:W-:-:S13]  /*01f0*/  ISETP.NE.AND P0, PT, R15, RZ, PT ;  /* 0x000000ff0f00720c */ /* 0x004fda0003f05270 */
[----:B------:R-:W-:Y:S05]  /*0200*/  @!P0 BRA `(.L_x_0) ;  /* 0x0000000000d08947 */ /* 0x000fea0003800000 */
[----:B------:R0:W5:Y:S01]  /*0210*/  LDG.E.U8 R8, desc[UR6][R2.64+0x4] ;  /* 0x0000040602087981 */ /* 0x000162000c1e1100 */
[----:B------:R-:W-:Y:S01]  /*0220*/  HFMA2 R9, -RZ, RZ, 0, 0 ;  /* 0x00000000ff097431 */ /* 0x000fe200000001ff */
[----:B------:R-:W-:Y:S01]  /*0230*/  BSSY.RECONVERGENT B0, `(.L_x_0) ;  /* 0x0000031000007945 */ /* 0x000fe20003800200 */
[----:B------:R-:W-:Y:S01]  /*0240*/  IMAD.MOV.U32 R17, RZ, RZ, R12 ;  /* 0x000000ffff117224 */ /* 0x000fe200078e000c */
[----:B------:R-:W-:Y:S01]  /*0250*/  MOV R18, R13 ;  /* 0x0000000d00127202 */ /* 0x000fe20000000f00 */
[----:B------:R-:W-:Y:S02]  /*0260*/  IMAD.MOV.U32 R12, RZ, RZ, R10 ;  /* 0x000000ffff0c7224 */ /* 0x000fe400078e000a */
[----:B------:R-:W-:-:S07]  /*0270*/  IMAD.MOV.U32 R13, RZ, RZ, R11 ;  /* 0x000000ffff0d7224 */ /* 0x000fce00078e000b */
.L_x_6:
[----:B------:R-:W-:Y:S02]  /*0280*/  IMAD.MOV.U32 R10, RZ, RZ, R12 ;  /* 0x000000ffff0a7224 */ /* 0x000fe400078e000c */
[----:B------:R-:W-:-:S05]  /*0290*/  IMAD.MOV.U32 R11, RZ, RZ, R13 ;  /* 0x000000ffff0b7224 */ /* 0x000fca00078e000d */
[----:B------:R-:W2:Y:S01]  /*02a0*/  LDG.E.U8 R13, desc[UR6][R10.64+0x4] ;  /* 0x000004060a0d7981 */ /* 0x000ea2000c1e1100 */
[----:B------:R-:W-:Y:S01]  /*02b0*/  BSSY.RELIABLE B1, `(.L_x_1) ;  /* 0x000001b000017945 */ /* 0x000fe20003800100 */
[----:B--2--5:R-:W-:-:S13]  /*02c0*/  ISETP.NE.AND P0, PT, R13, R8, PT ;  /* 0x000000080d00720c */ /* 0x024fda0003f05270 */
[----:B------:R-:W-:Y:S05]  /*02d0*/  @P0 BRA `(.L_x_2) ;  /* 0x0000000000500947 */ /* 0x000fea0003800000 */
[----:B------:R-:W1:Y:S01]  /*02e0*/  LDC.64 R10, c[0x0][0x388] ;  /* 0x0000e200ff0a7b82 */ /* 0x000e620000000a00 */
[----:B------:R-:W-:Y:S02]  /*02f0*/  MOV R16, R4 ;  /* 0x0000000400107202 */ /* 0x000fe40000000f00 */
[----:B-1----:R-:W-:Y:S01]  /*0300*/  IADD3 R12, P0, P1, R17, 0x5, R10 ;  /* 0x00000005110c7810 */ /* 0x002fe2000791e00a */
[----:B------:R-:W-:-:S03]  /*0310*/  IMAD.MOV.U32 R17, RZ, RZ, R5 ;  /* 0x000000ffff117224 */ /* 0x000fc600078e0005 */
[----:B------:R-:W-:-:S09]  /*0320*/  IADD3.X R19, PT, PT, R18, R11, RZ, P0, P1 ;  /* 0x0000000b12137210 */ /* 0x000fd200007e24ff */
.L_x_4:
[----:B------:R-:W-:-:S04]  /*0330*/  PRMT R10, R13, 0x9910, RZ ;  /* 0x000099100d0a7816 */ /* 0x000fc800000000ff */
[----:B------:R-:W-:-:S13]  /*0340*/  ISETP.NE.AND P0, PT, R10, RZ, PT ;  /* 0x000000ff0a00720c */ /* 0x000fda0003f05270 */
[----:B------:R-:W-:Y:S05]  /*0350*/  @!P0 BREAK.RELIABLE B1 ;  /* 0x0000000000018942 */ /* 0x000fea0003800100 */
[----:B------:R-:W-:Y:S05]  /*0360*/  @!P0 BRA `(.L_x_3) ;  /* 0x0000000000708947 */ /* 0x000fea0003800000 */
[----:B------:R-:W-:Y:S01]  /*0370*/  IMAD.MOV.U32 R13, RZ, RZ, R19 ;  /* 0x000000ffff0d7224 */ /* 0x000fe200078e0013 */
[----:B------:R-:W-:Y:S01]  /*0380*/  MOV R10, R16 ;  /* 0x00000010000a7202 */ /* 0x000fe20000000f00 */
[----:B------:R-:W-:-:S04]  /*0390*/  IMAD.MOV.U32 R11, RZ, RZ, R17 ;  /* 0x000000ffff0b7224 */ /* 0x000fc800078e0011 */
[----:B------:R1:W2:Y:S04]  /*03a0*/  LDG.E.U8 R13, desc[UR6][R12.64] ;  /* 0x000000060c0d7981 */ /* 0x0002a8000c1e1100 */
[----:B------:R-:W2:Y:S01]  /*03b0*/  LDG.E.U8 R10, desc[UR6][R10.64] ;  /* 0x000000060a0a7981 */ /* 0x000ea2000c1e1100 */
[----:B------:R-:W-:-:S04]  /*03c0*/  IADD3 R16, P2, PT, R16, 0x1, RZ ;  /* 0x0000000110107810 */ /* 0x000fc80007f5e0ff */
[----:B------:R-:W-:Y:S02]  /*03d0*/  IADD3.X R17, PT, PT, RZ, R17, RZ, P2, !PT ;  /* 0x00000011ff117210 */ /* 0x000fe400017fe4ff */
[----:B-1----:R-:W-:-:S05]  /*03e0*/  IADD3 R12, P1, PT, R12, 0x1, RZ ;  /* 0x000000010c0c7810 */ /* 0x002fca0007f3e0ff */
[----:B------:R-:W-:Y:S01]  /*03f0*/  IMAD.X R19, RZ, RZ, R19, P1 ;  /* 0x000000ffff137224 */ /* 0x000fe200008e0613 */
[----:B--2---:R-:W-:-:S13]  /*0400*/  ISETP.NE.AND P0, PT, R13, R10, PT ;  /* 0x0000000a0d00720c */ /* 0x004fda0003f05270 */
[----:B------:R-:W-:Y:S05]  /*0410*/  @!P0 BRA `(.L_x_4) ;  /* 0xfffffffc00c48947 */ /* 0x000fea000383ffff */
.L_x_2:
[----:B------:R-:W-:-:S05]  /*0420*/  VIADD R9, R9, 0x1 ;  /* 0x0000000109097836 */ /* 0x000fca0000000000 */
[----:B------:R-:W-:-:S13]  /*0430*/  ISETP.NE.AND P0, PT, R9, 0xa8c, PT ;  /* 0x00000a8c0900780c */ /* 0x000fda0003f05270 */
[----:B------:R-:W-:Y:S05]  /*0440*/  @!P0 BREAK.RELIABLE B1 ;  /* 0x0000000000018942 */ /* 0x000fea0003800100 */
[----:B------:R-:W-:Y:S05]  /*0450*/  @!P0 BRA `(.L_x_5) ;  /* 0x0000000000388947 */ /* 0x000fea0003800000 */
[----:B------:R-:W-:Y:S05]  /*0460*/  BSYNC.RELIABLE B1 ;  /* 0x0000000000017941 */ /* 0x000fea0003800100 */
.L_x_1:
[----:B------:R-:W1:Y:S01]  /*0470*/  LDCU UR8, c[0x0][0x398] ;  /* 0x00007300ff0877ac */ /* 0x000e620008000800 */
[----:B------:R-:W2:Y:S01]  /*0480*/  LDCU.64 UR10, c[0x0][0x388] ;  /* 0x00007100ff0a77ac */ /* 0x000ea20008000a00 */
[----:B-1----:R-:W-:-:S04]  /*0490*/  IMAD R10, R9, UR8, R6 ;  /* 0x00000008090a7c24 */ /* 0x002fc8000f8e0206 */
[----:B------:R-:W-:-:S03]  /*04a0*/  IMAD.WIDE.U32 R10, R10, 0x104, RZ ;  /* 0x000001040a0a7825 */ /* 0x000fc600078e00ff */
[----:B--2---:R-:W-:-:S04]  /*04b0*/  IADD3 R12, P0, PT, R10, UR10, RZ ;  /* 0x0000000a0a0c7c10 */ /* 0x004fc8000ff1e0ff */
[----:B------:R-:W-:-:S05]  /*04c0*/  IADD3.X R13, PT, PT, R11, UR11, RZ, P0, !PT ;  /* 0x0000000b0b0d7c10 */ /* 0x000fca00087fe4ff */
[----:B------:R-:W2:Y:S01]  /*04d0*/  LDG.E R15, desc[UR6][R12.64] ;  /* 0x000000060c0f7981 */ /* 0x000ea2000c1e1900 */
[----:B------:R-:W-:Y:S01]  /*04e0*/  IMAD.MOV.U32 R17, RZ, RZ, R10 ;  /* 0x000000ffff117224 */ /* 0x000fe200078e000a */
[----:B------:R-:W-:Y:S02]  /*04f0*/  MOV R18, R11 ;  /* 0x0000000b00127202 */ /* 0x000fe40000000f00 */
[----:B--2---:R-:W-:-:S13]  /*0500*/  ISETP.NE.AND P0, PT, R15, RZ, PT ;  /* 0x000000ff0f00720c */ /* 0x004fda0003f05270 */
[----:B------:R-:W-:Y:S05]  /*0510*/  @P0 BRA `(.L_x_6) ;  /* 0xfffffffc00580947 */ /* 0x000fea000383ffff */
[----:B------:R-:W-:Y:S05]  /*0520*/  BRA `(.L_x_5) ;  /* 0x0000000000047947 */ /* 0x000fea0003800000 */
.L_x_3:
[----:B------:R1:W-:Y:S02]  /*0530*/  STG.E desc[UR6][R2.64], R15 ;  /* 0x0000000f02007986 */ /* 0x0003e4000c101906 */
.L_x_5:
[----:B------:R-:W-:Y:S05]  /*0540*/  BSYNC.RECONVERGENT B0 ;  /* 0x0000000000007941 */ /* 0x000fea0003800200 */
.L_x_0:
[----:B------:R-:W2:Y:S01]  /*0550*/  LDCU UR8, c[0x0][0x398] ;  /* 0x00007300ff0877ac */ /* 0x000ea20008000800 */
[----:B------:R-:W-:-:S05]  /*0560*/  VIADD R6, R6, 0x1 ;  /* 0x0000000106067836 */ /* 0x000fca0000000000 */
[----:B--2---:R-:W-:-:S13]  /*0570*/  ISETP.NE.AND P0, PT, R6, UR8, PT ;  /* 0x0000000806007c0c */ /* 0x004fda000bf05270 */
[----:B------:R-:W-:Y:S05]  /*0580*/  @P0 BRA `(.L_x_7) ;  /* 0xfffffff800ec0947 */ /* 0x000fea000383ffff */
[----:B------:R-:W2:Y:S01]  /*0590*/  LDCU UR9, c[0x0][0x390] ;  /* 0x00007200ff0977ac */ /* 0x000ea20008000800 */
[----:B------:R-:W-:Y:S01]  /*05a0*/  VIADD R14, R14, 0x1 ;  /* 0x000000010e0e7836 */ /* 0x000fe20000000000 */
[----:B------:R-:W-:-:S04]  /*05b0*/  IADD3 R7, PT, PT, R7, UR8, RZ ;  /* 0x0000000807077c10 */ /* 0x000fc8000fffe0ff */
[----:B------:R-:W-:Y:S02]  /*05c0*/  ISETP.LT.AND P1, PT, R7, R0, PT ;  /* 0x000000000700720c */ /* 0x000fe40003f21270 */
[----:B--2---:R-:W-:-:S13]  /*05d0*/  ISETP.GE.AND P0, PT, R14, UR9, PT ;  /* 0x000000090e007c0c */ /* 0x004fda000bf06270 */
[----:B------:R-:W-:Y:S05]  /*05e0*/  @!P0 BRA P1, `(.L_x_8) ;  /* 0xfffffff800d08947 */ /* 0x000fea000083ffff */
[----:B------:R-:W-:Y:S05]  /*05f0*/  EXIT ;  /* 0x000000000000794d */ /* 0x000fea0003800000 */
.L_x_9:
[----:B------:R-:W-:-:S00]  /*0600*/  BRA `(.L_x_9) ;  /* 0xfffffffc00fc7947 */ /* 0x000fc0000383ffff */
[----:B------:R-:W-:-:S00]  /*0610*/  NOP ;  /* 0x0000000000007918 */ /* 0x000fc00000000000 */
        /* <DEDUP_REMOVED lines=14> */
.L_x_10:


//--------------------- .nv.shared.reserved.0     --------------------------
	.section	.nv.shared.reserved.0,"aw",@nobits
	.weak		__nv_reservedSMEM_offset_0_alias
	.size		__nv_reservedSMEM_offset_0_alias, 0, 64
	.other		__nv_reservedSMEM_offset_0_alias,@"STO_CUDA_RESERVED_SHARED STV_DEFAULT"
__nv_reservedSMEM_offset_0_alias:
	.zero		0
	.zero		64


//--------------------- .nv.constant0._Z15insercaoDeDadosP4dadoP4mapaiii --------------------------
	.section	.nv.constant0._Z15insercaoDeDadosP4dadoP4mapaiii,"a",@progbits
	.sectionflags	@""
	.align	4
.nv.constant0._Z15insercaoDeDadosP4dadoP4mapaiii:
	.zero		924


//--------------------- SYMBOLS --------------------------

	.type		.nv.reservedSmem.offset0,@object
	.size		.nv.reservedSmem.offset0,0x4
